	.headerflags	@"EF_CUDA_TEXMODE_UNIFIED EF_CUDA_64BIT_ADDRESS EF_CUDA_ACCELERATORS EF_CUDA_SM90 EF_CUDA_VIRTUAL_SM(EF_CUDA_SM90)"
	.elftype	@"ET_EXEC"


//--------------------- .nv.info                  --------------------------
	.section	.nv.info,"",@"SHT_CUDA_INFO"
	.align	4


	//----- nvinfo : EIATTR_REGCOUNT
	.align		4
        /*0000*/ 	.byte	0x04, 0x2f
        /*0002*/ 	.short	(.L_3 - .L_2)
	.align		4
.L_2:
        /*0004*/ 	.word	index@(triton_poi_fused__native_batch_norm_legit_no_training_relu_threshold_backward_146)
        /*0008*/ 	.word	0x00000016


	//----- nvinfo : EIATTR_MIN_STACK_SIZE
	.align		4
.L_3:
        /*000c*/ 	.byte	0x04, 0x12
        /*000e*/ 	.short	(.L_5 - .L_4)
	.align		4
.L_4:
        /*0010*/ 	.word	index@(triton_poi_fused__native_batch_norm_legit_no_training_relu_threshold_backward_146)
        /*0014*/ 	.word	0x00000000


	//----- nvinfo : EIATTR_FRAME_SIZE
	.align		4
.L_5:
        /*0018*/ 	.byte	0x04, 0x11
        /*001a*/ 	.short	(.L_7 - .L_6)
	.align		4
.L_6:
        /*001c*/ 	.word	index@(triton_poi_fused__native_batch_norm_legit_no_training_relu_threshold_backward_146)
        /*0020*/ 	.word	0x00000000


	//----- nvinfo : EIATTR_MIN_STACK_SIZE
	.align		4
.L_7:
        /*0024*/ 	.byte	0x04, 0x12
        /*0026*/ 	.short	(.L_9 - .L_8)
	.align		4
.L_8:
        /*0028*/ 	.word	index@(triton_poi_fused__native_batch_norm_legit_no_training_relu_threshold_backward_146)
        /*002c*/ 	.word	0x00000000
.L_9:


//--------------------- .nv.info.triton_poi_fused__native_batch_norm_legit_no_training_relu_threshold_backward_146 --------------------------
	.section	.nv.info.triton_poi_fused__native_batch_norm_legit_no_training_relu_threshold_backward_146,"",@"SHT_CUDA_INFO"
	.sectionflags	@""
	.align	4


	//----- nvinfo : EIATTR_CUDA_API_VERSION
	.align		4
        /*0000*/ 	.byte	0x04, 0x37
        /*0002*/ 	.short	(.L_11 - .L_10)
.L_10:
        /*0004*/ 	.word	0x0000007c


	//----- nvinfo : EIATTR_KPARAM_INFO
	.align		4
.L_11:
        /*0008*/ 	.byte	0x04, 0x17
        /*000a*/ 	.short	(.L_13 - .L_12)
.L_12:
        /*000c*/ 	.word	0x00000000
        /*0010*/ 	.short	0x0007
        /*0012*/ 	.short	0x0038
        /*0014*/ 	.byte	0x00, 0xf0, 0x11, 0x00


	//----- nvinfo : EIATTR_KPARAM_INFO
	.align		4
.L_13:
        /*0018*/ 	.byte	0x04, 0x17
        /*001a*/ 	.short	(.L_15 - .L_14)
.L_14:
        /*001c*/ 	.word	0x00000000
        /*0020*/ 	.short	0x0006
        /*0022*/ 	.short	0x0030
        /*0024*/ 	.byte	0x00, 0xf4, 0x21, 0x00


	//----- nvinfo : EIATTR_KPARAM_INFO
	.align		4
.L_15:
        /*0028*/ 	.byte	0x04, 0x17
        /*002a*/ 	.short	(.L_17 - .L_16)
.L_16:
        /*002c*/ 	.word	0x00000000
        /*0030*/ 	.short	0x0005
        /*0032*/ 	.short	0x0028
        /*0034*/ 	.byte	0x00, 0xf4, 0x21, 0x00


	//----- nvinfo : EIATTR_KPARAM_INFO
	.align		4
.L_17:
        /*0038*/ 	.byte	0x04, 0x17
        /*003a*/ 	.short	(.L_19 - .L_18)
.L_18:
        /*003c*/ 	.word	0x00000000
        /*0040*/ 	.short	0x0004
        /*0042*/ 	.short	0x0020
        /*0044*/ 	.byte	0x00, 0xf4, 0x21, 0x00


	//----- nvinfo : EIATTR_KPARAM_INFO
	.align		4
.L_19:
        /*0048*/ 	.byte	0x04, 0x17
        /*004a*/ 	.short	(.L_21 - .L_20)
.L_20:
        /*004c*/ 	.word	0x00000000
        /*0050*/ 	.short	0x0003
        /*0052*/ 	.short	0x0018
        /*0054*/ 	.byte	0x00, 0xf4, 0x21, 0x00


	//----- nvinfo : EIATTR_KPARAM_INFO
	.align		4
.L_21:
        /*0058*/ 	.byte	0x04, 0x17
        /*005a*/ 	.short	(.L_23 - .L_22)
.L_22:
        /*005c*/ 	.word	0x00000000
        /*0060*/ 	.short	0x0002
        /*0062*/ 	.short	0x0010
        /*0064*/ 	.byte	0x00, 0xf4, 0x21, 0x00


	//----- nvinfo : EIATTR_KPARAM_INFO
	.align		4
.L_23:
        /*0068*/ 	.byte	0x04, 0x17
        /*006a*/ 	.short	(.L_25 - .L_24)
.L_24:
        /*006c*/ 	.word	0x00000000
        /*0070*/ 	.short	0x0001
        /*0072*/ 	.short	0x0008
        /*0074*/ 	.byte	0x00, 0xf4, 0x21, 0x00


	//----- nvinfo : EIATTR_KPARAM_INFO
	.align		4
.L_25:
        /*0078*/ 	.byte	0x04, 0x17
        /*007a*/ 	.short	(.L_27 - .L_26)
.L_26:
        /*007c*/ 	.word	0x00000000
        /*0080*/ 	.short	0x0000
        /*0082*/ 	.short	0x0000
        /*0084*/ 	.byte	0x00, 0xf4, 0x21, 0x00


	//----- nvinfo : EIATTR_SPARSE_MMA_MASK
	.align		4
.L_27:
        /*0088*/ 	.byte	0x03, 0x50
        /*008a*/ 	.short	0x0000


	//----- nvinfo : EIATTR_MAXREG_COUNT
	.align		4
        /*008c*/ 	.byte	0x03, 0x1b
        /*008e*/ 	.short	0x00ff


	//----- nvinfo : EIATTR_EXIT_INSTR_OFFSETS
	.align		4
        /*0090*/ 	.byte	0x04, 0x1c
        /*0092*/ 	.short	(.L_29 - .L_28)


	//   ....[0]....
.L_28:
        /*0094*/ 	.word	0x00000520


	//   ....[1]....
        /*0098*/ 	.word	0x00000540


	//----- nvinfo : EIATTR_REQNTID
	.align		4
.L_29:
        /*009c*/ 	.byte	0x04, 0x10
        /*009e*/ 	.short	(.L_31 - .L_30)
.L_30:
        /*00a0*/ 	.word	0x00000080
        /*00a4*/ 	.word	0x00000001
        /*00a8*/ 	.word	0x00000001


	//----- nvinfo : EIATTR_CBANK_PARAM_SIZE
	.align		4
.L_31:
        /*00ac*/ 	.byte	0x03, 0x19
        /*00ae*/ 	.short	0x003c


	//----- nvinfo : EIATTR_PARAM_CBANK
	.align		4
        /*00b0*/ 	.byte	0x04, 0x0a
        /*00b2*/ 	.short	(.L_33 - .L_32)
	.align		4
.L_32:
        /*00b4*/ 	.word	index@(.nv.constant0.triton_poi_fused__native_batch_norm_legit_no_training_relu_threshold_backward_146)
        /*00b8*/ 	.short	0x0210
        /*00ba*/ 	.short	0x003c


	//----- nvinfo : EIATTR_SW_WAR
	.align		4
.L_33:
        /*00bc*/ 	.byte	0x04, 0x36
        /*00be*/ 	.short	(.L_35 - .L_34)
.L_34:
        /*00c0*/ 	.word	0x00000008
.L_35:


//--------------------- .nv.callgraph             --------------------------
	.section	.nv.callgraph,"",@"SHT_CUDA_CALLGRAPH"
	.align	4
	.sectionentsize	8
	.align		4
        /*0000*/ 	.word	0x00000000
	.align		4
        /*0004*/ 	.word	0xffffffff
	.align		4
        /*0008*/ 	.word	0x00000000
	.align		4
        /*000c*/ 	.word	0xfffffffe
	.align		4
        /*0010*/ 	.word	0x00000000
	.align		4
        /*0014*/ 	.word	0xfffffffd
	.align		4
        /*0018*/ 	.word	0x00000000
	.align		4
        /*001c*/ 	.word	0xfffffffc


//--------------------- .nv.constant4             --------------------------
	.section	.nv.constant4,"a",@progbits
	.align	8
	.align		8
.nv.constant4:
        /*0000*/ 	.dword	_$_str
	.align		8
        /*0008*/ 	.dword	_$_str_$_2


//--------------------- .text.triton_poi_fused__native_batch_norm_legit_no_training_relu_threshold_backward_146 --------------------------
	.section	.text.triton_poi_fused__native_batch_norm_legit_no_training_relu_threshold_backward_146,"ax",@progbits
	.align	128
        .global         triton_poi_fused__native_batch_norm_legit_no_training_relu_threshold_backward_146
        .type           triton_poi_fused__native_batch_norm_legit_no_training_relu_threshold_backward_146,@function
        .size           triton_poi_fused__native_batch_norm_legit_no_training_relu_threshold_backward_146,(.L_x_1 - triton_poi_fused__native_batch_norm_legit_no_training_relu_threshold_backward_146)
        .other          triton_poi_fused__native_batch_norm_legit_no_training_relu_threshold_backward_146,@"STO_CUDA_ENTRY STV_DEFAULT"
triton_poi_fused__native_batch_norm_legit_no_training_relu_threshold_backward_146:
.text.triton_poi_fused__native_batch_norm_legit_no_training_relu_threshold_backward_146:
[----:B------:R-:W0:Y:S01]  /*0000*/  LDC R1, c[0x0][0x28] ;  /* 0x00000a00ff017b82 */ /* 0x000e220000000800 */
[----:B------:R-:W1:Y:S07]  /*0010*/  S2R R0, SR_TID.X ;  /* 0x0000000000007919 */ /* 0x000e6e0000002100 */
[----:B------:R-:W2:Y:S01]  /*0020*/  LDC.64 R8, c[0x0][0x220] ;  /* 0x00008800ff087b82 */ /* 0x000ea20000000a00 */
[----:B------:R-:W-:Y:S01]  /*0030*/  ULDC.64 UR4, c[0x0][0x208] ;  /* 0x0000820000047ab9 */ /* 0x000fe20000000a00 */
[----:B------:R-:W3:Y:S06]  /*0040*/  S2R R5, SR_CTAID.X ;  /* 0x0000000000057919 */ /* 0x000eec0000002500 */
[----:B------:R-:W4:Y:S08]  /*0050*/  LDC.64 R16, c[0x0][0x218] ;  /* 0x00008600ff107b82 */ /* 0x000f300000000a00 */
[----:B------:R-:W5:Y:S08]  /*0060*/  LDC.64 R14, c[0x0][0x210] ;  /* 0x00008400ff0e7b82 */ /* 0x000f700000000a00 */
[----:B------:R-:W2:Y:S08]  /*0070*/  LDC.64 R10, c[0x0][0x228] ;  /* 0x00008a00ff0a7b82 */ /* 0x000eb00000000a00 */
[----:B------:R-:W4:Y:S01]  /*0080*/  LDC.64 R18, c[0x0][0x230] ;  /* 0x00008c00ff127b82 */ /* 0x000f220000000a00 */
[----:B-1----:R-:W-:Y:S01]  /*0090*/  IMAD.SHL.U32 R0, R0, 0x2, RZ ;  /* 0x0000000200007824 */ /* 0x002fe200078e00ff */
[----:B------:R-:W-:-:S02]  /*00a0*/  CS2R R6, SRZ ;  /* 0x0000000000067805 */ /* 0x000fc4000001ff00 */
[----:B---3--:R-:W-:Y:S01]  /*00b0*/  SHF.R.S32.HI R3, RZ, 0x17, R5 ;  /* 0x00000017ff037819 */ /* 0x008fe20000011405 */
[----:B------:R-:W-:Y:S01]  /*00c0*/  ULDC.64 UR6, c[0x0][0x240] ;  /* 0x0000900000067ab9 */ /* 0x000fe20000000a00 */
[----:B------:R-:W-:Y:S02]  /*00d0*/  LOP3.LUT R0, R0, 0xfe, RZ, 0xc0, !PT ;  /* 0x000000fe00007812 */ /* 0x000fe400078ec0ff */
[----:B------:R-:W-:-:S03]  /*00e0*/  SGXT R3, R3, 0x1 ;  /* 0x000000010303781a */ /* 0x000fc60000000200 */
[----:B------:R-:W-:-:S05]  /*00f0*/  IMAD R0, R5, 0x100, R0 ;  /* 0x0000010005007824 */ /* 0x000fca00078e0200 */
[----:B------:R-:W-:Y:S02]  /*0100*/  LEA.HI R3, R3, R0, RZ, 0x2 ;  /* 0x0000000003037211 */ /* 0x000fe400078f10ff */
[----:B------:R-:W-:Y:S02]  /*0110*/  ISETP.GE.AND P0, PT, R0, 0x6800, PT ;  /* 0x000068000000780c */ /* 0x000fe40003f06270 */
[----:B------:R-:W-:-:S05]  /*0120*/  SHF.R.S32.HI R3, RZ, 0x2, R3 ;  /* 0x00000002ff037819 */ /* 0x000fca0000011403 */
[----:B------:R-:W-:-:S05]  /*0130*/  IMAD.HI R2, R3, 0x4ec4ec4f, RZ ;  /* 0x4ec4ec4f03027827 */ /* 0x000fca00078e02ff */
[----:B------:R-:W-:-:S04]  /*0140*/  SHF.R.U32.HI R5, RZ, 0x1f, R2 ;  /* 0x0000001fff057819 */ /* 0x000fc80000011602 */
[----:B------:R-:W-:Y:S02]  /*0150*/  LEA.HI.SX32 R2, R2, R5, 0x17 ;  /* 0x0000000502027211 */ /* 0x000fe400078fbaff */
[----:B------:R-:W-:-:S03]  /*0160*/  CS2R R4, SRZ ;  /* 0x0000000000047805 */ /* 0x000fc6000001ff00 */
[----:B------:R-:W-:-:S04]  /*0170*/  IMAD R13, R2, -0x680, R3 ;  /* 0xfffff980020d7824 */ /* 0x000fc800078e0203 */
[----:B--2---:R-:W-:-:S05]  /*0180*/  IMAD.WIDE R8, R13, 0x4, R8 ;  /* 0x000000040d087825 */ /* 0x004fca00078e0208 */
[----:B------:R-:W2:Y:S04]  /*0190*/  @!P0 LDG.E.EL R4, desc[UR4][R8.64] ;  /* 0x0000000408048981 */ /* 0x000ea8000c2e1900 */
[----:B------:R1:W3:Y:S01]  /*01a0*/  @!P0 LDG.E.EL R5, desc[UR4][R8.64] ;  /* 0x0000000408058981 */ /* 0x0002e2000c2e1900 */
[----:B------:R-:W-:Y:S01]  /*01b0*/  CS2R R2, SRZ ;  /* 0x0000000000027805 */ /* 0x000fe2000001ff00 */
[----:B----4-:R-:W-:-:S04]  /*01c0*/  IMAD.WIDE R16, R13, 0x4, R16 ;  /* 0x000000040d107825 */ /* 0x010fc800078e0210 */
[----:B-----5:R-:W-:Y:S01]  /*01d0*/  IMAD.WIDE R14, R0, 0x4, R14 ;  /* 0x00000004000e7825 */ /* 0x020fe200078e020e */
[----:B------:R-:W4:Y:S03]  /*01e0*/  @!P0 LDG.E.EL R7, desc[UR4][R16.64] ;  /* 0x0000000410078981 */ /* 0x000f26000c2e1900 */
[C---:B01----:R-:W-:Y:S01]  /*01f0*/  IMAD.WIDE R8, R13.reuse, 0x4, R10 ;  /* 0x000000040d087825 */ /* 0x043fe200078e020a */
[----:B------:R-:W5:Y:S01]  /*0200*/  @!P0 LDG.E.EL R6, desc[UR4][R16.64] ;  /* 0x0000000410068981 */ /* 0x000f62000c2e1900 */
[----:B------:R-:W-:Y:S02]  /*0210*/  CS2R R10, SRZ ;  /* 0x00000000000a7805 */ /* 0x000fe4000001ff00 */
[----:B------:R-:W-:Y:S01]  /*0220*/  IMAD.WIDE R18, R13, 0x4, R18 ;  /* 0x000000040d127825 */ /* 0x000fe200078e0212 */
[----:B------:R-:W5:Y:S01]  /*0230*/  @!P0 LDG.E.64 R2, desc[UR4][R14.64] ;  /* 0x000000040e028981 */ /* 0x000f62000c1e1b00 */
[----:B------:R-:W-:-:S03]  /*0240*/  CS2R R12, SRZ ;  /* 0x00000000000c7805 */ /* 0x000fc6000001ff00 */
[----:B------:R-:W4:Y:S04]  /*0250*/  @!P0 LDG.E.EL R11, desc[UR4][R18.64] ;  /* 0x00000004120b8981 */ /* 0x000f28000c2e1900 */
[----:B------:R-:W4:Y:S04]  /*0260*/  @!P0 LDG.E.EL R13, desc[UR4][R8.64] ;  /* 0x00000004080d8981 */ /* 0x000f28000c2e1900 */
[----:B------:R0:W4:Y:S04]  /*0270*/  @!P0 LDG.E.EL R12, desc[UR4][R8.64] ;  /* 0x00000004080c8981 */ /* 0x000128000c2e1900 */
[----:B------:R-:W4:Y:S01]  /*0280*/  @!P0 LDG.E.EL R10, desc[UR4][R18.64] ;  /* 0x00000004120a8981 */ /* 0x000f22000c2e1900 */
[----:B0-----:R-:W-:-:S02]  /*0290*/  IMAD.MOV.U32 R9, RZ, RZ, 0x3e800000 ;  /* 0x3e800000ff097424 */ /* 0x001fc400078e00ff */
[----:B--2---:R-:W-:Y:S01]  /*02a0*/  FADD R4, R4, 9.9999997473787516356e-06 ;  /* 0x3727c5ac04047421 */ /* 0x004fe20000000000 */
[----:B---3--:R-:W-:-:S03]  /*02b0*/  FADD R5, R5, 9.9999997473787516356e-06 ;  /* 0x3727c5ac05057421 */ /* 0x008fc60000000000 */
[----:B------:R-:W0:Y:S08]  /*02c0*/  MUFU.SQRT R16, R4 ;  /* 0x0000000400107308 */ /* 0x000e300000002000 */
[----:B------:R-:W1:Y:S01]  /*02d0*/  MUFU.SQRT R14, R5 ;  /* 0x00000005000e7308 */ /* 0x000e620000002000 */
[C---:B0-----:R-:W-:Y:S02]  /*02e0*/  FSETP.GT.AND P1, PT, R16.reuse, 8.50705917302346158658e+37, PT ;  /* 0x7e8000001000780b */ /* 0x041fe40003f24000 */
[----:B------:R-:W-:-:S02]  /*02f0*/  FSETP.GEU.AND P3, PT, R16, 1.175494350822287508e-38, PT ;  /* 0x008000001000780b */ /* 0x000fc40003f6e000 */
[C---:B-1----:R-:W-:Y:S02]  /*0300*/  FSETP.GT.AND P2, PT, R14.reuse, 8.50705917302346158658e+37, PT ;  /* 0x7e8000000e00780b */ /* 0x042fe40003f44000 */
[----:B------:R-:W-:-:S07]  /*0310*/  FSETP.GEU.AND P4, PT, R14, 1.175494350822287508e-38, PT ;  /* 0x008000000e00780b */ /* 0x000fce0003f8e000 */
[----:B------:R-:W-:-:S04]  /*0320*/  @P1 FMUL R16, R16, 0.25 ;  /* 0x3e80000010101820 */ /* 0x000fc80000400000 */
[----:B------:R-:W-:Y:S01]  /*0330*/  @!P3 FMUL R16, R16, 16777216 ;  /* 0x4b8000001010b820 */ /* 0x000fe20000400000 */
[----:B------:R-:W-:-:S04]  /*0340*/  @P2 FMUL R14, R14, 0.25 ;  /* 0x3e8000000e0e2820 */ /* 0x000fc80000400000 */
[----:B------:R-:W-:Y:S01]  /*0350*/  @!P4 FMUL R14, R14, 16777216 ;  /* 0x4b8000000e0ec820 */ /* 0x000fe20000400000 */
[----:B------:R-:W0:Y:S01]  /*0360*/  MUFU.RCP R16, R16 ;  /* 0x0000001000107308 */ /* 0x000e220000001000 */
[----:B------:R-:W-:-:S07]  /*0370*/  FSEL R5, R9, 1, P1 ;  /* 0x3f80000009057808 */ /* 0x000fce0000800000 */
[----:B------:R-:W1:Y:S01]  /*0380*/  MUFU.RCP R14, R14 ;  /* 0x0000000e000e7308 */ /* 0x000e620000001000 */
[----:B------:R-:W-:Y:S01]  /*0390*/  FSEL R9, R9, 1, P2 ;  /* 0x3f80000009097808 */ /* 0x000fe20001000000 */
[----:B------:R-:W-:-:S04]  /*03a0*/  @!P3 FMUL R5, R5, 16777216 ;  /* 0x4b8000000505b820 */ /* 0x000fc80000400000 */
[----:B------:R-:W-:Y:S01]  /*03b0*/  @!P4 FMUL R9, R9, 16777216 ;  /* 0x4b8000000909c820 */ /* 0x000fe20000400000 */
[----:B0-----:R-:W-:Y:S02]  /*03c0*/  FMUL R8, R16, R5 ;  /* 0x0000000510087220 */ /* 0x001fe40000400000 */
[----:B------:R-:W0:Y:S01]  /*03d0*/  LDC.64 R4, c[0x0][0x238] ;  /* 0x00008e00ff047b82 */ /* 0x000e220000000a00 */
[----:B-----5:R-:W-:Y:S01]  /*03e0*/  FADD R6, -R6, R3 ;  /* 0x0000000306067221 */ /* 0x020fe20000000100 */
[----:B----4-:R-:W-:Y:S01]  /*03f0*/  FADD R7, -R7, R2 ;  /* 0x0000000207077221 */ /* 0x010fe20000000100 */
[----:B-1----:R-:W-:-:S03]  /*0400*/  FMUL R9, R14, R9 ;  /* 0x000000090e097220 */ /* 0x002fc60000400000 */
[----:B------:R-:W-:Y:S01]  /*0410*/  FMUL R7, R8, R7 ;  /* 0x0000000708077220 */ /* 0x000fe20000400000 */
[----:B------:R-:W-:-:S03]  /*0420*/  FMUL R6, R9, R6 ;  /* 0x0000000609067220 */ /* 0x000fc60000400000 */
[----:B------:R-:W-:Y:S01]  /*0430*/  FFMA R7, R7, R13, R10 ;  /* 0x0000000d07077223 */ /* 0x000fe2000000000a */
[----:B------:R-:W-:-:S04]  /*0440*/  FFMA R6, R6, R12, R11 ;  /* 0x0000000c06067223 */ /* 0x000fc8000000000b */
[C---:B------:R-:W-:Y:S02]  /*0450*/  FSETP.GEU.AND P2, PT, R7.reuse, RZ, PT ;  /* 0x000000ff0700720b */ /* 0x040fe40003f4e000 */
[C---:B------:R-:W-:Y:S02]  /*0460*/  FSETP.GEU.AND P1, PT, R6.reuse, RZ, PT ;  /* 0x000000ff0600720b */ /* 0x040fe40003f2e000 */
[----:B------:R-:W-:Y:S02]  /*0470*/  FSEL R8, R7, RZ, P2 ;  /* 0x000000ff07087208 */ /* 0x000fe40001000000 */
[----:B------:R-:W-:Y:S01]  /*0480*/  FSEL R9, R6, RZ, P1 ;  /* 0x000000ff06097208 */ /* 0x000fe20000800000 */
[----:B0-----:R-:W-:Y:S01]  /*0490*/  IMAD.WIDE R4, R0, 0x4, R4 ;  /* 0x0000000400047825 */ /* 0x001fe200078e0204 */
[----:B------:R-:W-:Y:S02]  /*04a0*/  FSETP.GTU.AND P3, PT, R8, RZ, PT ;  /* 0x000000ff0800720b */ /* 0x000fe40003f6c000 */
[----:B------:R-:W-:-:S02]  /*04b0*/  FSETP.GTU.AND P2, PT, R9, RZ, PT ;  /* 0x000000ff0900720b */ /* 0x000fc40003f4c000 */
[----:B------:R-:W-:Y:S02]  /*04c0*/  IADD3 R2, P1, R0, UR6, RZ ;  /* 0x0000000600027c10 */ /* 0x000fe4000ff3e0ff */
[----:B------:R-:W-:Y:S02]  /*04d0*/  SEL R7, RZ, 0x100, P2 ;  /* 0x00000100ff077807 */ /* 0x000fe40001000000 */
[----:B------:R-:W-:Y:S01]  /*04e0*/  SEL R6, RZ, 0x1, P3 ;  /* 0x00000001ff067807 */ /* 0x000fe20001800000 */
[----:B------:R0:W-:Y:S01]  /*04f0*/  @!P0 STG.E.64 desc[UR4][R4.64], R8 ;  /* 0x0000000804008986 */ /* 0x0001e2000c101b04 */
[----:B------:R-:W-:-:S03]  /*0500*/  LEA.HI.X.SX32 R3, R0, UR7, 0x1, P1 ;  /* 0x0000000700037c11 */ /* 0x000fc600088f0eff */
[----:B------:R-:W-:Y:S01]  /*0510*/  IMAD.IADD R7, R6, 0x1, R7 ;  /* 0x0000000106077824 */ /* 0x000fe200078e0207 */
[----:B0-----:R-:W-:Y:S06]  /*0520*/  @P0 EXIT ;  /* 0x000000000000094d */ /* 0x001fec0003800000 */
[----:B------:R-:W-:Y:S01]  /*0530*/  STG.E.U16 desc[UR4][R2.64], R7 ;  /* 0x0000000702007986 */ /* 0x000fe2000c101504 */
[----:B------:R-:W-:Y:S05]  /*0540*/  EXIT ;  /* 0x000000000000794d */ /* 0x000fea0003800000 */
.L_x_0:
[----:B------:R-:W-:-:S00]  /*0550*/  BRA `(.L_x_0) ;  /* 0xfffffffc00fc7947 */ /* 0x000fc0000383ffff */
[----:B------:R-:W-:-:S00]  /*0560*/  NOP ;  /* 0x0000000000007918 */ /* 0x000fc00000000000 */
        /* <DEDUP_REMOVED lines=9> */
.L_x_1:


//--------------------- .nv.global.init           --------------------------
	.section	.nv.global.init,"aw",@progbits
.nv.global.init:
	.type		_$_str,@object
	.size		_$_str,(_$_str_$_2 - _$_str)
_$_str:
        /*0000*/ 	.byte	0x5f, 0x5f, 0x43, 0x55, 0x44, 0x41, 0x5f, 0x46, 0x54, 0x5a, 0x00
	.type		_$_str_$_2,@object
	.size		_$_str_$_2,(.L_1 - _$_str_$_2)
_$_str_$_2:
        /*000b*/ 	.byte	0x5f, 0x5f, 0x43, 0x55, 0x44, 0x41, 0x5f, 0x50, 0x52, 0x45, 0x43, 0x5f, 0x53, 0x51, 0x52, 0x54
        /*001b*/ 	.byte	0x00
.L_1:


//--------------------- .nv.constant0.triton_poi_fused__native_batch_norm_legit_no_training_relu_threshold_backward_146 --------------------------
	.section	.nv.constant0.triton_poi_fused__native_batch_norm_legit_no_training_relu_threshold_backward_146,"a",@progbits
	.sectionflags	@""
	.align	4
.nv.constant0.triton_poi_fused__native_batch_norm_legit_no_training_relu_threshold_backward_146:
	.zero		588
